	.headerflags	@"EF_CUDA_TEXMODE_UNIFIED EF_CUDA_64BIT_ADDRESS EF_CUDA_ACCELERATORS EF_CUDA_SM90 EF_CUDA_VIRTUAL_SM(EF_CUDA_SM90)"
	.elftype	@"ET_EXEC"


//--------------------- .nv.info                  --------------------------
	.section	.nv.info,"",@"SHT_CUDA_INFO"
	.align	4


	//----- nvinfo : EIATTR_REGCOUNT
	.align		4
        /*0000*/ 	.byte	0x04, 0x2f
        /*0002*/ 	.short	(.L_3 - .L_2)
	.align		4
.L_2:
        /*0004*/ 	.word	index@(triton_poi_fused__native_batch_norm_legit_no_training_relu_threshold_backward_0)
        /*0008*/ 	.word	0x00000017


	//----- nvinfo : EIATTR_MIN_STACK_SIZE
	.align		4
.L_3:
        /*000c*/ 	.byte	0x04, 0x12
        /*000e*/ 	.short	(.L_5 - .L_4)
	.align		4
.L_4:
        /*0010*/ 	.word	index@(triton_poi_fused__native_batch_norm_legit_no_training_relu_threshold_backward_0)
        /*0014*/ 	.word	0x00000000


	//----- nvinfo : EIATTR_FRAME_SIZE
	.align		4
.L_5:
        /*0018*/ 	.byte	0x04, 0x11
        /*001a*/ 	.short	(.L_7 - .L_6)
	.align		4
.L_6:
        /*001c*/ 	.word	index@(triton_poi_fused__native_batch_norm_legit_no_training_relu_threshold_backward_0)
        /*0020*/ 	.word	0x00000000


	//----- nvinfo : EIATTR_MIN_STACK_SIZE
	.align		4
.L_7:
        /*0024*/ 	.byte	0x04, 0x12
        /*0026*/ 	.short	(.L_9 - .L_8)
	.align		4
.L_8:
        /*0028*/ 	.word	index@(triton_poi_fused__native_batch_norm_legit_no_training_relu_threshold_backward_0)
        /*002c*/ 	.word	0x00000000
.L_9:


//--------------------- .nv.info.triton_poi_fused__native_batch_norm_legit_no_training_relu_threshold_backward_0 --------------------------
	.section	.nv.info.triton_poi_fused__native_batch_norm_legit_no_training_relu_threshold_backward_0,"",@"SHT_CUDA_INFO"
	.sectionflags	@""
	.align	4


	//----- nvinfo : EIATTR_CUDA_API_VERSION
	.align		4
        /*0000*/ 	.byte	0x04, 0x37
        /*0002*/ 	.short	(.L_11 - .L_10)
.L_10:
        /*0004*/ 	.word	0x0000007c


	//----- nvinfo : EIATTR_KPARAM_INFO
	.align		4
.L_11:
        /*0008*/ 	.byte	0x04, 0x17
        /*000a*/ 	.short	(.L_13 - .L_12)
.L_12:
        /*000c*/ 	.word	0x00000000
        /*0010*/ 	.short	0x0007
        /*0012*/ 	.short	0x0038
        /*0014*/ 	.byte	0x00, 0xf0, 0x11, 0x00


	//----- nvinfo : EIATTR_KPARAM_INFO
	.align		4
.L_13:
        /*0018*/ 	.byte	0x04, 0x17
        /*001a*/ 	.short	(.L_15 - .L_14)
.L_14:
        /*001c*/ 	.word	0x00000000
        /*0020*/ 	.short	0x0006
        /*0022*/ 	.short	0x0030
        /*0024*/ 	.byte	0x00, 0xf4, 0x21, 0x00


	//----- nvinfo : EIATTR_KPARAM_INFO
	.align		4
.L_15:
        /*0028*/ 	.byte	0x04, 0x17
        /*002a*/ 	.short	(.L_17 - .L_16)
.L_16:
        /*002c*/ 	.word	0x00000000
        /*0030*/ 	.short	0x0005
        /*0032*/ 	.short	0x0028
        /*0034*/ 	.byte	0x00, 0xf4, 0x21, 0x00


	//----- nvinfo : EIATTR_KPARAM_INFO
	.align		4
.L_17:
        /*0038*/ 	.byte	0x04, 0x17
        /*003a*/ 	.short	(.L_19 - .L_18)
.L_18:
        /*003c*/ 	.word	0x00000000
        /*0040*/ 	.short	0x0004
        /*0042*/ 	.short	0x0020
        /*0044*/ 	.byte	0x00, 0xf4, 0x21, 0x00


	//----- nvinfo : EIATTR_KPARAM_INFO
	.align		4
.L_19:
        /*0048*/ 	.byte	0x04, 0x17
        /*004a*/ 	.short	(.L_21 - .L_20)
.L_20:
        /*004c*/ 	.word	0x00000000
        /*0050*/ 	.short	0x0003
        /*0052*/ 	.short	0x0018
        /*0054*/ 	.byte	0x00, 0xf4, 0x21, 0x00


	//----- nvinfo : EIATTR_KPARAM_INFO
	.align		4
.L_21:
        /*0058*/ 	.byte	0x04, 0x17
        /*005a*/ 	.short	(.L_23 - .L_22)
.L_22:
        /*005c*/ 	.word	0x00000000
        /*0060*/ 	.short	0x0002
        /*0062*/ 	.short	0x0010
        /*0064*/ 	.byte	0x00, 0xf4, 0x21, 0x00


	//----- nvinfo : EIATTR_KPARAM_INFO
	.align		4
.L_23:
        /*0068*/ 	.byte	0x04, 0x17
        /*006a*/ 	.short	(.L_25 - .L_24)
.L_24:
        /*006c*/ 	.word	0x00000000
        /*0070*/ 	.short	0x0001
        /*0072*/ 	.short	0x0008
        /*0074*/ 	.byte	0x00, 0xf4, 0x21, 0x00


	//----- nvinfo : EIATTR_KPARAM_INFO
	.align		4
.L_25:
        /*0078*/ 	.byte	0x04, 0x17
        /*007a*/ 	.short	(.L_27 - .L_26)
.L_26:
        /*007c*/ 	.word	0x00000000
        /*0080*/ 	.short	0x0000
        /*0082*/ 	.short	0x0000
        /*0084*/ 	.byte	0x00, 0xf4, 0x21, 0x00


	//----- nvinfo : EIATTR_SPARSE_MMA_MASK
	.align		4
.L_27:
        /*0088*/ 	.byte	0x03, 0x50
        /*008a*/ 	.short	0x0000


	//----- nvinfo : EIATTR_MAXREG_COUNT
	.align		4
        /*008c*/ 	.byte	0x03, 0x1b
        /*008e*/ 	.short	0x00ff


	//----- nvinfo : EIATTR_EXIT_INSTR_OFFSETS
	.align		4
        /*0090*/ 	.byte	0x04, 0x1c
        /*0092*/ 	.short	(.L_29 - .L_28)


	//   ....[0]....
.L_28:
        /*0094*/ 	.word	0x000004b0


	//   ....[1]....
        /*0098*/ 	.word	0x000004d0


	//----- nvinfo : EIATTR_REQNTID
	.align		4
.L_29:
        /*009c*/ 	.byte	0x04, 0x10
        /*009e*/ 	.short	(.L_31 - .L_30)
.L_30:
        /*00a0*/ 	.word	0x00000020
        /*00a4*/ 	.word	0x00000001
        /*00a8*/ 	.word	0x00000001


	//----- nvinfo : EIATTR_CBANK_PARAM_SIZE
	.align		4
.L_31:
        /*00ac*/ 	.byte	0x03, 0x19
        /*00ae*/ 	.short	0x003c


	//----- nvinfo : EIATTR_PARAM_CBANK
	.align		4
        /*00b0*/ 	.byte	0x04, 0x0a
        /*00b2*/ 	.short	(.L_33 - .L_32)
	.align		4
.L_32:
        /*00b4*/ 	.word	index@(.nv.constant0.triton_poi_fused__native_batch_norm_legit_no_training_relu_threshold_backward_0)
        /*00b8*/ 	.short	0x0210
        /*00ba*/ 	.short	0x003c


	//----- nvinfo : EIATTR_SW_WAR
	.align		4
.L_33:
        /*00bc*/ 	.byte	0x04, 0x36
        /*00be*/ 	.short	(.L_35 - .L_34)
.L_34:
        /*00c0*/ 	.word	0x00000008
.L_35:


//--------------------- .nv.callgraph             --------------------------
	.section	.nv.callgraph,"",@"SHT_CUDA_CALLGRAPH"
	.align	4
	.sectionentsize	8
	.align		4
        /*0000*/ 	.word	0x00000000
	.align		4
        /*0004*/ 	.word	0xffffffff
	.align		4
        /*0008*/ 	.word	0x00000000
	.align		4
        /*000c*/ 	.word	0xfffffffe
	.align		4
        /*0010*/ 	.word	0x00000000
	.align		4
        /*0014*/ 	.word	0xfffffffd
	.align		4
        /*0018*/ 	.word	0x00000000
	.align		4
        /*001c*/ 	.word	0xfffffffc


//--------------------- .nv.constant4             --------------------------
	.section	.nv.constant4,"a",@progbits
	.align	8
	.align		8
.nv.constant4:
        /*0000*/ 	.dword	_$_str
	.align		8
        /*0008*/ 	.dword	_$_str_$_2


//--------------------- .text.triton_poi_fused__native_batch_norm_legit_no_training_relu_threshold_backward_0 --------------------------
	.section	.text.triton_poi_fused__native_batch_norm_legit_no_training_relu_threshold_backward_0,"ax",@progbits
	.align	128
        .global         triton_poi_fused__native_batch_norm_legit_no_training_relu_threshold_backward_0
        .type           triton_poi_fused__native_batch_norm_legit_no_training_relu_threshold_backward_0,@function
        .size           triton_poi_fused__native_batch_norm_legit_no_training_relu_threshold_backward_0,(.L_x_1 - triton_poi_fused__native_batch_norm_legit_no_training_relu_threshold_backward_0)
        .other          triton_poi_fused__native_batch_norm_legit_no_training_relu_threshold_backward_0,@"STO_CUDA_ENTRY STV_DEFAULT"
triton_poi_fused__native_batch_norm_legit_no_training_relu_threshold_backward_0:
.text.triton_poi_fused__native_batch_norm_legit_no_training_relu_threshold_backward_0:
[----:B------:R-:W0:Y:S02]  /*0000*/  LDC R1, c[0x0][0x28] ;  /* 0x00000a00ff017b82 */ /* 0x000e240000000800 */
[----:B------:R-:W1:Y:S01]  /*0010*/  S2R R0, SR_TID.X ;  /* 0x0000000000007919 */ /* 0x000e620000002100 */
[----:B------:R-:W2:Y:S01]  /*0020*/  LDC.64 R6, c[0x0][0x220] ;  /* 0x00008800ff067b82 */ /* 0x000ea20000000a00 */
[----:B------:R-:W-:Y:S01]  /*0030*/  CS2R R18, SRZ ;  /* 0x0000000000127805 */ /* 0x000fe2000001ff00 */
[----:B------:R-:W-:Y:S01]  /*0040*/  ULDC.64 UR4, c[0x0][0x208] ;  /* 0x0000820000047ab9 */ /* 0x000fe20000000a00 */
[----:B------:R-:W3:Y:S05]  /*0050*/  S2R R5, SR_CTAID.X ;  /* 0x0000000000057919 */ /* 0x000eea0000002500 */
[----:B------:R-:W4:Y:S08]  /*0060*/  LDC.64 R8, c[0x0][0x228] ;  /* 0x00008a00ff087b82 */ /* 0x000f300000000a00 */
[----:B------:R-:W5:Y:S01]  /*0070*/  LDC.64 R10, c[0x0][0x230] ;  /* 0x00008c00ff0a7b82 */ /* 0x000f620000000a00 */
[----:B------:R-:W-:-:S02]  /*0080*/  CS2R R16, SRZ ;  /* 0x0000000000107805 */ /* 0x000fc4000001ff00 */
[----:B------:R-:W-:Y:S01]  /*0090*/  CS2R R14, SRZ ;  /* 0x00000000000e7805 */ /* 0x000fe2000001ff00 */
[----:B------:R-:W-:Y:S01]  /*00a0*/  ULDC.64 UR6, c[0x0][0x240] ;  /* 0x0000900000067ab9 */ /* 0x000fe20000000a00 */
[----:B-1----:R-:W-:Y:S01]  /*00b0*/  IMAD.SHL.U32 R0, R0, 0x2, RZ ;  /* 0x0000000200007824 */ /* 0x002fe200078e00ff */
[----:B---3--:R-:W-:-:S04]  /*00c0*/  SHF.R.S32.HI R3, RZ, 0x19, R5 ;  /* 0x00000019ff037819 */ /* 0x008fc80000011405 */
[----:B------:R-:W-:Y:S02]  /*00d0*/  LOP3.LUT R0, R0, 0x3e, RZ, 0xc0, !PT ;  /* 0x0000003e00007812 */ /* 0x000fe400078ec0ff */
[----:B------:R-:W-:-:S03]  /*00e0*/  SGXT R3, R3, 0x1 ;  /* 0x000000010303781a */ /* 0x000fc60000000200 */
[----:B------:R-:W-:Y:S02]  /*00f0*/  IMAD R0, R5, 0x40, R0 ;  /* 0x0000004005007824 */ /* 0x000fe400078e0200 */
[----:B------:R-:W1:Y:S03]  /*0100*/  LDC.64 R4, c[0x0][0x218] ;  /* 0x00008600ff047b82 */ /* 0x000e660000000a00 */
[----:B------:R-:W-:Y:S02]  /*0110*/  LEA.HI R3, R3, R0, RZ, 0x2 ;  /* 0x0000000003037211 */ /* 0x000fe400078f10ff */
[----:B------:R-:W-:Y:S02]  /*0120*/  ISETP.GE.AND P0, PT, R0, 0x40, PT ;  /* 0x000000400000780c */ /* 0x000fe40003f06270 */
[----:B------:R-:W-:-:S05]  /*0130*/  LOP3.LUT R3, R3, 0xfffffffc, RZ, 0xc0, !PT ;  /* 0xfffffffc03037812 */ /* 0x000fca00078ec0ff */
[----:B------:R-:W-:Y:S02]  /*0140*/  IMAD.IADD R13, R0, 0x1, -R3 ;  /* 0x00000001000d7824 */ /* 0x000fe400078e0a03 */
[----:B------:R-:W3:Y:S02]  /*0150*/  LDC.64 R2, c[0x0][0x210] ;  /* 0x00008400ff027b82 */ /* 0x000ee40000000a00 */
[----:B--2---:R-:W-:-:S05]  /*0160*/  IMAD.WIDE R6, R13, 0x4, R6 ;  /* 0x000000040d067825 */ /* 0x004fca00078e0206 */
[----:B------:R4:W2:Y:S01]  /*0170*/  @!P0 LDG.E.EL.64 R18, desc[UR4][R6.64] ;  /* 0x0000000406128981 */ /* 0x0008a2000c2e1b00 */
[----:B-1----:R-:W-:-:S05]  /*0180*/  IMAD.WIDE R4, R13, 0x4, R4 ;  /* 0x000000040d047825 */ /* 0x002fca00078e0204 */
[----:B------:R-:W2:Y:S01]  /*0190*/  @!P0 LDG.E.EL.64 R16, desc[UR4][R4.64] ;  /* 0x0000000404108981 */ /* 0x000ea2000c2e1b00 */
[----:B----4-:R-:W-:-:S04]  /*01a0*/  IMAD.WIDE R6, R13, 0x4, R8 ;  /* 0x000000040d067825 */ /* 0x010fc800078e0208 */
[----:B-----5:R-:W-:-:S04]  /*01b0*/  IMAD.WIDE R8, R13, 0x4, R10 ;  /* 0x000000040d087825 */ /* 0x020fc800078e020a */
[----:B---3--:R-:W-:Y:S01]  /*01c0*/  IMAD.WIDE R2, R0, 0x4, R2 ;  /* 0x0000000400027825 */ /* 0x008fe200078e0202 */
[----:B------:R-:W-:Y:S02]  /*01d0*/  CS2R R10, SRZ ;  /* 0x00000000000a7805 */ /* 0x000fe4000001ff00 */
[----:B------:R-:W-:Y:S02]  /*01e0*/  CS2R R12, SRZ ;  /* 0x00000000000c7805 */ /* 0x000fe4000001ff00 */
[----:B------:R-:W3:Y:S04]  /*01f0*/  @!P0 LDG.E.64 R14, desc[UR4][R2.64] ;  /* 0x00000004020e8981 */ /* 0x000ee8000c1e1b00 */
[----:B------:R1:W4:Y:S04]  /*0200*/  @!P0 LDG.E.EL.64 R10, desc[UR4][R6.64] ;  /* 0x00000004060a8981 */ /* 0x000328000c2e1b00 */
[----:B------:R-:W4:Y:S01]  /*0210*/  @!P0 LDG.E.EL.64 R12, desc[UR4][R8.64] ;  /* 0x00000004080c8981 */ /* 0x000f22000c2e1b00 */
[----:B-1----:R-:W-:-:S02]  /*0220*/  IMAD.MOV.U32 R7, RZ, RZ, 0x3e800000 ;  /* 0x3e800000ff077424 */ /* 0x002fc400078e00ff */
[----:B--2---:R-:W-:Y:S01]  /*0230*/  FADD R18, R18, 9.9999997473787516356e-06 ;  /* 0x3727c5ac12127421 */ /* 0x004fe20000000000 */
[----:B------:R-:W-:-:S03]  /*0240*/  FADD R19, R19, 9.9999997473787516356e-06 ;  /* 0x3727c5ac13137421 */ /* 0x000fc60000000000 */
[----:B------:R-:W1:Y:S08]  /*0250*/  MUFU.SQRT R20, R18 ;  /* 0x0000001200147308 */ /* 0x000e700000002000 */
[----:B------:R-:W2:Y:S01]  /*0260*/  MUFU.SQRT R4, R19 ;  /* 0x0000001300047308 */ /* 0x000ea20000002000 */
[C---:B-1----:R-:W-:Y:S02]  /*0270*/  FSETP.GT.AND P1, PT, R20.reuse, 8.50705917302346158658e+37, PT ;  /* 0x7e8000001400780b */ /* 0x042fe40003f24000 */
[----:B------:R-:W-:-:S02]  /*0280*/  FSETP.GEU.AND P3, PT, R20, 1.175494350822287508e-38, PT ;  /* 0x008000001400780b */ /* 0x000fc40003f6e000 */
[C---:B--2---:R-:W-:Y:S02]  /*0290*/  FSETP.GT.AND P2, PT, R4.reuse, 8.50705917302346158658e+37, PT ;  /* 0x7e8000000400780b */ /* 0x044fe40003f44000 */
[----:B------:R-:W-:-:S07]  /*02a0*/  FSETP.GEU.AND P4, PT, R4, 1.175494350822287508e-38, PT ;  /* 0x008000000400780b */ /* 0x000fce0003f8e000 */
[----:B------:R-:W-:-:S04]  /*02b0*/  @P1 FMUL R20, R20, 0.25 ;  /* 0x3e80000014141820 */ /* 0x000fc80000400000 */
[----:B------:R-:W-:Y:S01]  /*02c0*/  @!P3 FMUL R20, R20, 16777216 ;  /* 0x4b8000001414b820 */ /* 0x000fe20000400000 */
[----:B------:R-:W-:-:S04]  /*02d0*/  @P2 FMUL R4, R4, 0.25 ;  /* 0x3e80000004042820 */ /* 0x000fc80000400000 */
[----:B------:R-:W-:Y:S01]  /*02e0*/  @!P4 FMUL R4, R4, 16777216 ;  /* 0x4b8000000404c820 */ /* 0x000fe20000400000 */
[----:B------:R-:W1:Y:S01]  /*02f0*/  MUFU.RCP R20, R20 ;  /* 0x0000001400147308 */ /* 0x000e620000001000 */
[----:B------:R-:W-:-:S07]  /*0300*/  FSEL R3, R7, 1, P1 ;  /* 0x3f80000007037808 */ /* 0x000fce0000800000 */
[----:B------:R-:W2:Y:S01]  /*0310*/  MUFU.RCP R4, R4 ;  /* 0x0000000400047308 */ /* 0x000ea20000001000 */
[----:B------:R-:W-:Y:S01]  /*0320*/  FSEL R7, R7, 1, P2 ;  /* 0x3f80000007077808 */ /* 0x000fe20001000000 */
[----:B------:R-:W-:-:S04]  /*0330*/  @!P3 FMUL R3, R3, 16777216 ;  /* 0x4b8000000303b820 */ /* 0x000fc80000400000 */
[----:B------:R-:W-:Y:S01]  /*0340*/  @!P4 FMUL R7, R7, 16777216 ;  /* 0x4b8000000707c820 */ /* 0x000fe20000400000 */
[----:B-1----:R-:W-:Y:S02]  /*0350*/  FMUL R5, R20, R3 ;  /* 0x0000000314057220 */ /* 0x002fe40000400000 */
[----:B------:R-:W1:Y:S01]  /*0360*/  LDC.64 R2, c[0x0][0x238] ;  /* 0x00008e00ff027b82 */ /* 0x000e620000000a00 */
[----:B---3--:R-:W-:Y:S01]  /*0370*/  FADD R14, -R16, R14 ;  /* 0x0000000e100e7221 */ /* 0x008fe20000000100 */
[----:B------:R-:W-:Y:S01]  /*0380*/  FADD R6, -R17, R15 ;  /* 0x0000000f11067221 */ /* 0x000fe20000000100 */
[----:B--2---:R-:W-:Y:S02]  /*0390*/  FMUL R7, R4, R7 ;  /* 0x0000000704077220 */ /* 0x004fe40000400000 */
[----:B------:R-:W-:Y:S02]  /*03a0*/  FMUL R5, R5, R14 ;  /* 0x0000000e05057220 */ /* 0x000fe40000400000 */
[----:B------:R-:W-:-:S02]  /*03b0*/  FMUL R6, R7, R6 ;  /* 0x0000000607067220 */ /* 0x000fc40000400000 */
[----:B----4-:R-:W-:Y:S02]  /*03c0*/  FFMA R5, R5, R10, R12 ;  /* 0x0000000a05057223 */ /* 0x010fe4000000000c */
[----:B------:R-:W-:-:S03]  /*03d0*/  FFMA R6, R6, R11, R13 ;  /* 0x0000000b06067223 */ /* 0x000fc6000000000d */
[C---:B------:R-:W-:Y:S02]  /*03e0*/  FSETP.GEU.AND P2, PT, R5.reuse, RZ, PT ;  /* 0x000000ff0500720b */ /* 0x040fe40003f4e000 */
[C---:B------:R-:W-:Y:S02]  /*03f0*/  FSETP.GEU.AND P1, PT, R6.reuse, RZ, PT ;  /* 0x000000ff0600720b */ /* 0x040fe40003f2e000 */
[----:B------:R-:W-:Y:S02]  /*0400*/  FSEL R8, R5, RZ, P2 ;  /* 0x000000ff05087208 */ /* 0x000fe40001000000 */
[----:B------:R-:W-:Y:S01]  /*0410*/  FSEL R9, R6, RZ, P1 ;  /* 0x000000ff06097208 */ /* 0x000fe20000800000 */
[----:B-1----:R-:W-:Y:S01]  /*0420*/  IMAD.WIDE R2, R0, 0x4, R2 ;  /* 0x0000000400027825 */ /* 0x002fe200078e0202 */
[----:B------:R-:W-:Y:S02]  /*0430*/  FSETP.GTU.AND P3, PT, R8, RZ, PT ;  /* 0x000000ff0800720b */ /* 0x000fe40003f6c000 */
[----:B------:R-:W-:-:S02]  /*0440*/  FSETP.GTU.AND P2, PT, R9, RZ, PT ;  /* 0x000000ff0900720b */ /* 0x000fc40003f4c000 */
[----:B------:R-:W-:Y:S02]  /*0450*/  IADD3 R4, P1, R0, UR6, RZ ;  /* 0x0000000600047c10 */ /* 0x000fe4000ff3e0ff */
[----:B------:R-:W-:Y:S02]  /*0460*/  SEL R6, RZ, 0x1, P3 ;  /* 0x00000001ff067807 */ /* 0x000fe40001800000 */
[----:B------:R-:W-:Y:S01]  /*0470*/  SEL R7, RZ, 0x100, P2 ;  /* 0x00000100ff077807 */ /* 0x000fe20001000000 */
[----:B------:R1:W-:Y:S01]  /*0480*/  @!P0 STG.E.64 desc[UR4][R2.64], R8 ;  /* 0x0000000802008986 */ /* 0x0003e2000c101b04 */
[----:B------:R-:W-:-:S03]  /*0490*/  LEA.HI.X.SX32 R5, R0, UR7, 0x1, P1 ;  /* 0x0000000700057c11 */ /* 0x000fc600088f0eff */
[----:B------:R-:W-:Y:S01]  /*04a0*/  IMAD.IADD R7, R6, 0x1, R7 ;  /* 0x0000000106077824 */ /* 0x000fe200078e0207 */
[----:B------:R-:W-:Y:S06]  /*04b0*/  @P0 EXIT ;  /* 0x000000000000094d */ /* 0x000fec0003800000 */
[----:B------:R-:W-:Y:S01]  /*04c0*/  STG.E.U16 desc[UR4][R4.64], R7 ;  /* 0x0000000704007986 */ /* 0x000fe2000c101504 */
[----:B------:R-:W-:Y:S05]  /*04d0*/  EXIT ;  /* 0x000000000000794d */ /* 0x000fea0003800000 */
.L_x_0:
[----:B------:R-:W-:-:S00]  /*04e0*/  BRA `(.L_x_0) ;  /* 0xfffffffc00fc7947 */ /* 0x000fc0000383ffff */
[----:B------:R-:W-:-:S00]  /*04f0*/  NOP ;  /* 0x0000000000007918 */ /* 0x000fc00000000000 */
        /* <DEDUP_REMOVED lines=8> */
.L_x_1:


//--------------------- .nv.global.init           --------------------------
	.section	.nv.global.init,"aw",@progbits
.nv.global.init:
	.type		_$_str,@object
	.size		_$_str,(_$_str_$_2 - _$_str)
_$_str:
        /*0000*/ 	.byte	0x5f, 0x5f, 0x43, 0x55, 0x44, 0x41, 0x5f, 0x46, 0x54, 0x5a, 0x00
	.type		_$_str_$_2,@object
	.size		_$_str_$_2,(.L_1 - _$_str_$_2)
_$_str_$_2:
        /*000b*/ 	.byte	0x5f, 0x5f, 0x43, 0x55, 0x44, 0x41, 0x5f, 0x50, 0x52, 0x45, 0x43, 0x5f, 0x53, 0x51, 0x52, 0x54
        /*001b*/ 	.byte	0x00
.L_1:


//--------------------- .nv.constant0.triton_poi_fused__native_batch_norm_legit_no_training_relu_threshold_backward_0 --------------------------
	.section	.nv.constant0.triton_poi_fused__native_batch_norm_legit_no_training_relu_threshold_backward_0,"a",@progbits
	.sectionflags	@""
	.align	4
.nv.constant0.triton_poi_fused__native_batch_norm_legit_no_training_relu_threshold_backward_0:
	.zero		588
